//
// Generated by NVIDIA NVVM Compiler
//
// Compiler Build ID: CL-36424714
// Cuda compilation tools, release 13.0, V13.0.88
// Based on NVVM 20.0.0
//

.version 9.0
.target sm_100
.address_size 64

	// .globl	_Z11test_kernelPfPdfd

.visible .entry _Z11test_kernelPfPdfd(
	.param .u64 .ptr .align 1 _Z11test_kernelPfPdfd_param_0,
	.param .u64 .ptr .align 1 _Z11test_kernelPfPdfd_param_1,
	.param .f32 _Z11test_kernelPfPdfd_param_2,
	.param .f64 _Z11test_kernelPfPdfd_param_3
)
{
	.reg .pred 	%p<2>;
	.reg .b32 	%r<4>;
	.reg .b32 	%f<4>;
	.reg .b64 	%rd<3>;

	ld.param.u64 	%rd1, [_Z11test_kernelPfPdfd_param_0];
	ld.param.f32 	%f1, [_Z11test_kernelPfPdfd_param_2];
	mov.u32 	%r1, %tid.x;
	mov.u32 	%r2, %ctaid.x;
	or.b32  	%r3, %r1, %r2;
	setp.ne.s32 	%p1, %r3, 0;
	@%p1 bra 	$L__BB0_2;
	cvta.to.global.u64 	%rd2, %rd1;
	// begin inline asm
	sqrt.rn.f32 %f2, %f1;
	// end inline asm
	st.global.f32 	[%rd2+8], %f2;
$L__BB0_2:
	ret;

}


// ===== COMPILED SASS (sm_100) =====

	.target	sm_100

	.elftype	@"ET_EXEC"


//--------------------- .note.nv.tkinfo           --------------------------
	.section	.note.nv.tkinfo,"",@"SHT_NOTE"
	.sectionflags	@"SHF_NOTE_NV_TKINFO"
	.tkinfo
        /*0018*/ 	.word	0x00000002
        /*0030*/ 	.string	""
        /*0030*/ 	.string	"ptxas"
        /*0030*/ 	.string	"Cuda compilation tools, release 13.0, V13.0.88"
        /*0030*/ 	.string	"Build cuda_13.0.r13.0/compiler.36424714_0"
        /*0030*/ 	.string	"-arch sm_100 -m 64 "



//--------------------- .note.nv.cuinfo           --------------------------
	.section	.note.nv.cuinfo,"",@"SHT_NOTE"
	.sectionflags	@"SHF_NOTE_NV_CUINFO"
        /*0018*/ 	.short	0x0002
        /*001a*/ 	.short	0x0064
        /*001c*/ 	.short	0x0082
	.zero		2


//--------------------- .nv.info                  --------------------------
	.section	.nv.info,"",@"SHT_CUDA_INFO"
	.align	4


	//----- nvinfo : EIATTR_REGCOUNT
	.align		4
        /*0000*/ 	.byte	0x04, 0x2f
        /*0002*/ 	.short	(.L_1 - .L_0)
	.align		4
.L_0:
        /*0004*/ 	.word	index@(_Z11test_kernelPfPdfd)
        /*0008*/ 	.word	0x00000008


	//----- nvinfo : EIATTR_FRAME_SIZE
	.align		4
.L_1:
        /*000c*/ 	.byte	0x04, 0x11
        /*000e*/ 	.short	(.L_3 - .L_2)
	.align		4
.L_2:
        /*0010*/ 	.word	index@($__internal_0_$__cuda_sm20_sqrt_rn_f32_slowpath)
        /*0014*/ 	.word	0x00000000


	//----- nvinfo : EIATTR_FRAME_SIZE
	.align		4
.L_3:
        /*0018*/ 	.byte	0x04, 0x11
        /*001a*/ 	.short	(.L_5 - .L_4)
	.align		4
.L_4:
        /*001c*/ 	.word	index@(_Z11test_kernelPfPdfd)
        /*0020*/ 	.word	0x00000000


	//----- nvinfo : EIATTR_MIN_STACK_SIZE
	.align		4
.L_5:
        /*0024*/ 	.byte	0x04, 0x12
        /*0026*/ 	.short	(.L_7 - .L_6)
	.align		4
.L_6:
        /*0028*/ 	.word	index@(_Z11test_kernelPfPdfd)
        /*002c*/ 	.word	0x00000000
.L_7:


//--------------------- .nv.compat                --------------------------
	.section	.nv.compat,"",@"SHT_CUDA_COMPAT_INFO"
	.align	4
        /*0000*/ 	.byte	0x02, 0x09, 0x00, 0x00, 0x02, 0x02, 0x01, 0x00, 0x02, 0x05, 0x05, 0x00, 0x03, 0x07, 0x01, 0x01
        /*0010*/ 	.byte	0x02, 0x03, 0x00, 0x00, 0x02, 0x06, 0x01, 0x00, 0x04, 0x0b, 0x08, 0x00, 0x01, 0x00, 0x00, 0x00
        /*0020*/ 	.byte	0x00, 0x00, 0x00, 0x00


//--------------------- .nv.info._Z11test_kernelPfPdfd --------------------------
	.section	.nv.info._Z11test_kernelPfPdfd,"",@"SHT_CUDA_INFO"
	.sectionflags	@""
	.align	4


	//----- nvinfo : EIATTR_CUDA_API_VERSION
	.align		4
        /*0000*/ 	.byte	0x04, 0x37
        /*0002*/ 	.short	(.L_9 - .L_8)
.L_8:
        /*0004*/ 	.word	0x00000082


	//----- nvinfo : EIATTR_KPARAM_INFO
	.align		4
.L_9:
        /*0008*/ 	.byte	0x04, 0x17
        /*000a*/ 	.short	(.L_11 - .L_10)
.L_10:
        /*000c*/ 	.word	0x00000000
        /*0010*/ 	.short	0x0003
        /*0012*/ 	.short	0x0018
        /*0014*/ 	.byte	0x00, 0xf0, 0x21, 0x00


	//----- nvinfo : EIATTR_KPARAM_INFO
	.align		4
.L_11:
        /*0018*/ 	.byte	0x04, 0x17
        /*001a*/ 	.short	(.L_13 - .L_12)
.L_12:
        /*001c*/ 	.word	0x00000000
        /*0020*/ 	.short	0x0002
        /*0022*/ 	.short	0x0010
        /*0024*/ 	.byte	0x00, 0xf0, 0x11, 0x00


	//----- nvinfo : EIATTR_KPARAM_INFO
	.align		4
.L_13:
        /*0028*/ 	.byte	0x04, 0x17
        /*002a*/ 	.short	(.L_15 - .L_14)
.L_14:
        /*002c*/ 	.word	0x00000000
        /*0030*/ 	.short	0x0001
        /*0032*/ 	.short	0x0008
        /*0034*/ 	.byte	0x00, 0xf5, 0x21, 0x00


	//----- nvinfo : EIATTR_KPARAM_INFO
	.align		4
.L_15:
        /*0038*/ 	.byte	0x04, 0x17
        /*003a*/ 	.short	(.L_17 - .L_16)
.L_16:
        /*003c*/ 	.word	0x00000000
        /*0040*/ 	.short	0x0000
        /*0042*/ 	.short	0x0000
        /*0044*/ 	.byte	0x00, 0xf5, 0x21, 0x00


	//----- nvinfo : EIATTR_SPARSE_MMA_MASK
	.align		4
.L_17:
        /*0048*/ 	.byte	0x03, 0x50
        /*004a*/ 	.short	0x0000


	//----- nvinfo : EIATTR_MAXREG_COUNT
	.align		4
        /*004c*/ 	.byte	0x03, 0x1b
        /*004e*/ 	.short	0x00ff


	//----- nvinfo : EIATTR_MERCURY_ISA_VERSION
	.align		4
        /*0050*/ 	.byte	0x03, 0x5f
        /*0052*/ 	.short	0x0101


	//----- nvinfo : EIATTR_VRC_CTA_INIT_COUNT
	.align		4
        /*0054*/ 	.byte	0x02, 0x4a
	.zero		1
	.zero		1


	//----- nvinfo : EIATTR_EXIT_INSTR_OFFSETS
	.align		4
        /*0058*/ 	.byte	0x04, 0x1c
        /*005a*/ 	.short	(.L_19 - .L_18)


	//   ....[0]....
.L_18:
        /*005c*/ 	.word	0x00000040


	//   ....[1]....
        /*0060*/ 	.word	0x00000140


	//----- nvinfo : EIATTR_CRS_STACK_SIZE
	.align		4
.L_19:
        /*0064*/ 	.byte	0x04, 0x1e
        /*0066*/ 	.short	(.L_21 - .L_20)
.L_20:
        /*0068*/ 	.word	0x00000000


	//----- nvinfo : EIATTR_CBANK_PARAM_SIZE
	.align		4
.L_21:
        /*006c*/ 	.byte	0x03, 0x19
        /*006e*/ 	.short	0x0020


	//----- nvinfo : EIATTR_PARAM_CBANK
	.align		4
        /*0070*/ 	.byte	0x04, 0x0a
        /*0072*/ 	.short	(.L_23 - .L_22)
	.align		4
.L_22:
        /*0074*/ 	.word	index@(.nv.constant0._Z11test_kernelPfPdfd)
        /*0078*/ 	.short	0x0380
        /*007a*/ 	.short	0x0020


	//----- nvinfo : EIATTR_SW_WAR
	.align		4
.L_23:
        /*007c*/ 	.byte	0x04, 0x36
        /*007e*/ 	.short	(.L_25 - .L_24)
.L_24:
        /*0080*/ 	.word	0x00000008
.L_25:


//--------------------- .nv.callgraph             --------------------------
	.section	.nv.callgraph,"",@"SHT_CUDA_CALLGRAPH"
	.align	4
	.sectionentsize	8
	.align		4
        /*0000*/ 	.word	0x00000000
	.align		4
        /*0004*/ 	.word	0xffffffff
	.align		4
        /*0008*/ 	.word	0x00000000
	.align		4
        /*000c*/ 	.word	0xfffffffe
	.align		4
        /*0010*/ 	.word	0x00000000
	.align		4
        /*0014*/ 	.word	0xfffffffd
	.align		4
        /*0018*/ 	.word	0x00000000
	.align		4
        /*001c*/ 	.word	0xfffffffc


//--------------------- .text._Z11test_kernelPfPdfd --------------------------
	.section	.text._Z11test_kernelPfPdfd,"ax",@progbits
	.align	128
        .global         _Z11test_kernelPfPdfd
        .type           _Z11test_kernelPfPdfd,@function
        .size           _Z11test_kernelPfPdfd,(.L_x_4 - _Z11test_kernelPfPdfd)
        .other          _Z11test_kernelPfPdfd,@"STO_CUDA_ENTRY STV_DEFAULT"
_Z11test_kernelPfPdfd:
.text._Z11test_kernelPfPdfd:
[----:B------:R-:W-:Y:S01]  /*0000*/  LDC R1, c[0x0][0x37c] ;  /* 0x0000df00ff017b82 */ /* 0x000fe20000000800 */
[----:B------:R-:W0:Y:S07]  /*0010*/  S2R R0, SR_TID.X ;  /* 0x0000000000007919 */ /* 0x000e2e0000002100 */
[----:B------:R-:W0:Y:S02]  /*0020*/  S2UR UR4, SR_CTAID.X ;  /* 0x00000000000479c3 */ /* 0x000e240000002500 */
[----:B0-----:R-:W-:-:S13]  /*0030*/  LOP3.LUT P0, RZ, R0, UR4, RZ, 0xfc, !PT ;  /* 0x0000000400ff7c12 */ /* 0x001fda000f80fcff */
[----:B------:R-:W-:Y:S05]  /*0040*/  @P0 EXIT ;  /* 0x000000000000094d */ /* 0x000fea0003800000 */
[----:B------:R-:W0:Y:S01]  /*0050*/  LDCU UR5, c[0x0][0x390] ;  /* 0x00007200ff0577ac */ /* 0x000e220008000800 */
[----:B------:R-:W1:Y:S01]  /*0060*/  LDCU.64 UR6, c[0x0][0x358] ;  /* 0x00006b00ff0677ac */ /* 0x000e620008000a00 */
[----:B0-----:R-:W-:Y:S02]  /*0070*/  UIADD3 UR4, UPT, UPT, UR5, -0xd000000, URZ ;  /* 0xf300000005047890 */ /* 0x001fe4000fffe0ff */
[----:B------:R-:W0:Y:S02]  /*0080*/  MUFU.RSQ R0, UR5 ;  /* 0x0000000500007d08 */ /* 0x000e240008001400 */
[----:B------:R-:W-:-:S09]  /*0090*/  UISETP.GT.U32.AND UP0, UPT, UR4, 0x727fffff, UPT ;  /* 0x727fffff0400788c */ /* 0x000fd2000bf04070 */
[----:B-1----:R-:W-:Y:S05]  /*00a0*/  BRA.U !UP0, `(.L_x_0) ;  /* 0x00000001080c7547 */ /* 0x002fea000b800000 */
[----:B------:R-:W-:-:S07]  /*00b0*/  MOV R4, 0xd0 ;  /* 0x000000d000047802 */ /* 0x000fce0000000f00 */
[----:B0-----:R-:W-:Y:S05]  /*00c0*/  CALL.REL.NOINC `($__internal_0_$__cuda_sm20_sqrt_rn_f32_slowpath) ;  /* 0x0000000000207944 */ /* 0x001fea0003c00000 */
[----:B------:R-:W-:Y:S05]  /*00d0*/  BRA `(.L_x_1) ;  /* 0x0000000000107947 */ /* 0x000fea0003800000 */
.L_x_0:
[C---:B0-----:R-:W-:Y:S01]  /*00e0*/  FMUL.FTZ R5, R0.reuse, UR5 ;  /* 0x0000000500057c20 */ /* 0x041fe20008410000 */
[----:B------:R-:W-:-:S03]  /*00f0*/  FMUL.FTZ R2, R0, 0.5 ;  /* 0x3f00000000027820 */ /* 0x000fc60000410000 */
[----:B------:R-:W-:-:S04]  /*0100*/  FFMA R0, -R5, R5, UR5 ;  /* 0x0000000505007e23 */ /* 0x000fc80008000105 */
[----:B------:R-:W-:-:S07]  /*0110*/  FFMA R5, R0, R2, R5 ;  /* 0x0000000200057223 */ /* 0x000fce0000000005 */
.L_x_1:
[----:B------:R-:W0:Y:S02]  /*0120*/  LDC.64 R2, c[0x0][0x380] ;  /* 0x0000e000ff027b82 */ /* 0x000e240000000a00 */
[----:B0-----:R-:W-:Y:S01]  /*0130*/  STG.E desc[UR6][R2.64+0x8], R5 ;  /* 0x0000080502007986 */ /* 0x001fe2000c101906 */
[----:B------:R-:W-:Y:S05]  /*0140*/  EXIT ;  /* 0x000000000000794d */ /* 0x000fea0003800000 */
        .weak           $__internal_0_$__cuda_sm20_sqrt_rn_f32_slowpath
        .type           $__internal_0_$__cuda_sm20_sqrt_rn_f32_slowpath,@function
        .size           $__internal_0_$__cuda_sm20_sqrt_rn_f32_slowpath,(.L_x_4 - $__internal_0_$__cuda_sm20_sqrt_rn_f32_slowpath)
$__internal_0_$__cuda_sm20_sqrt_rn_f32_slowpath:
[----:B------:R-:W0:Y:S02]  /*0150*/  LDC R0, c[0x0][0x390] ;  /* 0x0000e400ff007b82 */ /* 0x000e240000000800 */
[----:B0-----:R-:W-:-:S13]  /*0160*/  LOP3.LUT P0, RZ, R0, 0x7fffffff, RZ, 0xc0, !PT ;  /* 0x7fffffff00ff7812 */ /* 0x001fda000780c0ff */
[----:B------:R-:W0:Y:S01]  /*0170*/  @!P0 LDC R2, c[0x0][0x390] ;  /* 0x0000e400ff028b82 */ /* 0x000e220000000800 */
[----:B------:R-:W-:Y:S05]  /*0180*/  @!P0 BRA `(.L_x_2) ;  /* 0x0000000000448947 */ /* 0x000fea0003800000 */
[----:B------:R-:W-:-:S13]  /*0190*/  FSETP.GEU.FTZ.AND P0, PT, R0, RZ, PT ;  /* 0x000000ff0000720b */ /* 0x000fda0003f1e000 */
[----:B0-----:R-:W-:Y:S01]  /*01a0*/  @!P0 MOV R2, 0x7fffffff ;  /* 0x7fffffff00028802 */ /* 0x001fe20000000f00 */
[----:B------:R-:W-:Y:S06]  /*01b0*/  @!P0 BRA `(.L_x_2) ;  /* 0x0000000000388947 */ /* 0x000fec0003800000 */
[----:B------:R-:W-:-:S13]  /*01c0*/  FSETP.GTU.FTZ.AND P0, PT, |R0|, +INF , PT ;  /* 0x7f8000000000780b */ /* 0x000fda0003f1c200 */
[----:B------:R-:W-:Y:S01]  /*01d0*/  @P0 FADD.FTZ R2, R0, 1 ;  /* 0x3f80000000020421 */ /* 0x000fe20000010000 */
[----:B------:R-:W-:Y:S06]  /*01e0*/  @P0 BRA `(.L_x_2) ;  /* 0x00000000002c0947 */ /* 0x000fec0003800000 */
[----:B------:R-:W-:-:S13]  /*01f0*/  FSETP.NEU.FTZ.AND P0, PT, |R0|, +INF , PT ;  /* 0x7f8000000000780b */ /* 0x000fda0003f1d200 */
[----:B------:R-:W1:Y:S01]  /*0200*/  @!P0 LDC R2, c[0x0][0x390] ;  /* 0x0000e400ff028b82 */ /* 0x000e620000000800 */
[----:B------:R-:W-:Y:S05]  /*0210*/  @!P0 BRA `(.L_x_2) ;  /* 0x0000000000208947 */ /* 0x000fea0003800000 */
[----:B------:R-:W-:-:S04]  /*0220*/  FFMA R0, R0, 1.84467440737095516160e+19, RZ ;  /* 0x5f80000000007823 */ /* 0x000fc800000000ff */
[----:B------:R-:W0:Y:S02]  /*0230*/  MUFU.RSQ R3, R0 ;  /* 0x0000000000037308 */ /* 0x000e240000001400 */
[----:B0-----:R-:W-:Y:S01]  /*0240*/  FMUL.FTZ R5, R0, R3 ;  /* 0x0000000300057220 */ /* 0x001fe20000410000 */
[----:B------:R-:W-:-:S03]  /*0250*/  FMUL.FTZ R3, R3, 0.5 ;  /* 0x3f00000003037820 */ /* 0x000fc60000410000 */
[----:B-1----:R-:W-:-:S04]  /*0260*/  FADD.FTZ R2, -R5, -RZ ;  /* 0x800000ff05027221 */ /* 0x002fc80000010100 */
[----:B------:R-:W-:-:S04]  /*0270*/  FFMA R2, R5, R2, R0 ;  /* 0x0000000205027223 */ /* 0x000fc80000000000 */
[----:B------:R-:W-:-:S04]  /*0280*/  FFMA R2, R2, R3, R5 ;  /* 0x0000000302027223 */ /* 0x000fc80000000005 */
[----:B------:R-:W-:-:S07]  /*0290*/  FMUL.FTZ R2, R2, 2.3283064365386962891e-10 ;  /* 0x2f80000002027820 */ /* 0x000fce0000410000 */
.L_x_2:
[----:B------:R-:W-:Y:S01]  /*02a0*/  HFMA2 R3, -RZ, RZ, 0, 0 ;  /* 0x00000000ff037431 */ /* 0x000fe200000001ff */
[----:B01----:R-:W-:Y:S02]  /*02b0*/  MOV R5, R2 ;  /* 0x0000000200057202 */ /* 0x003fe40000000f00 */
[----:B------:R-:W-:-:S04]  /*02c0*/  MOV R2, R4 ;  /* 0x0000000400027202 */ /* 0x000fc80000000f00 */
[----:B------:R-:W-:Y:S05]  /*02d0*/  RET.REL.NODEC R2 `(_Z11test_kernelPfPdfd) ;  /* 0xfffffffc02487950 */ /* 0x000fea0003c3ffff */
.L_x_3:
[----:B------:R-:W-:-:S00]  /*02e0*/  BRA `(.L_x_3) ;  /* 0xfffffffc00fc7947 */ /* 0x000fc0000383ffff */
[----:B------:R-:W-:-:S00]  /*02f0*/  NOP ;  /* 0x0000000000007918 */ /* 0x000fc00000000000 */
        /* <DEDUP_REMOVED lines=8> */
.L_x_4:


//--------------------- .nv.shared.reserved.0     --------------------------
	.section	.nv.shared.reserved.0,"aw",@nobits
	.weak		__nv_reservedSMEM_offset_0_alias
	.size		__nv_reservedSMEM_offset_0_alias, 0, 64
	.other		__nv_reservedSMEM_offset_0_alias,@"STO_CUDA_RESERVED_SHARED STV_DEFAULT"
__nv_reservedSMEM_offset_0_alias:
	.zero		0
	.zero		64


//--------------------- .nv.constant0._Z11test_kernelPfPdfd --------------------------
	.section	.nv.constant0._Z11test_kernelPfPdfd,"a",@progbits
	.sectionflags	@""
	.align	4
.nv.constant0._Z11test_kernelPfPdfd:
	.zero		928


//--------------------- SYMBOLS --------------------------

	.type		.nv.reservedSmem.offset0,@object
	.size		.nv.reservedSmem.offset0,0x4
